//
// Generated by NVIDIA NVVM Compiler
//
// Compiler Build ID: CL-36424714
// Cuda compilation tools, release 13.0, V13.0.88
// Based on NVVM 20.0.0
//

.version 9.0
.target sm_100
.address_size 64

	// .globl	_Z16wmma_gemm_kernelP6__halfS0_Pf

.visible .entry _Z16wmma_gemm_kernelP6__halfS0_Pf(
	.param .u64 .ptr .align 1 _Z16wmma_gemm_kernelP6__halfS0_Pf_param_0,
	.param .u64 .ptr .align 1 _Z16wmma_gemm_kernelP6__halfS0_Pf_param_1,
	.param .u64 .ptr .align 1 _Z16wmma_gemm_kernelP6__halfS0_Pf_param_2
)
{
	.reg .b32 	%r<263>;
	.reg .b32 	%f<130>;
	.reg .b64 	%rd<43>;

	ld.param.u64 	%rd1, [_Z16wmma_gemm_kernelP6__halfS0_Pf_param_0];
	ld.param.u64 	%rd2, [_Z16wmma_gemm_kernelP6__halfS0_Pf_param_1];
	ld.param.u64 	%rd3, [_Z16wmma_gemm_kernelP6__halfS0_Pf_param_2];
	mov.u32 	%r1, %ctaid.x;
	shl.b32 	%r2, %r1, 4;
	mov.u32 	%r3, %ctaid.y;
	shl.b32 	%r4, %r3, 12;
	cvta.to.global.u64 	%rd4, %rd1;
	cvta.to.global.u64 	%rd5, %rd2;
	mul.wide.u32 	%rd6, %r4, 2;
	add.s64 	%rd7, %rd4, %rd6;
	mul.wide.u32 	%rd8, %r2, 2;
	add.s64 	%rd9, %rd5, %rd8;
	mov.b32 	%r5, 256;
	wmma.load.a.sync.aligned.row.m16n16k16.global.f16 	{%r6, %r7, %r8, %r9, %r10, %r11, %r12, %r13}, [%rd7], %r5;
	wmma.load.b.sync.aligned.row.m16n16k16.global.f16 	{%r14, %r15, %r16, %r17, %r18, %r19, %r20, %r21}, [%rd9], %r5;
	mov.f32 	%f1, 0f00000000;
	wmma.mma.sync.aligned.row.row.m16n16k16.f32.f32 {%f2, %f3, %f4, %f5, %f6, %f7, %f8, %f9}, {%r6, %r7, %r8, %r9, %r10, %r11, %r12, %r13}, {%r14, %r15, %r16, %r17, %r18, %r19, %r20, %r21}, {%f1, %f1, %f1, %f1, %f1, %f1, %f1, %f1};
	add.s64 	%rd10, %rd7, 32;
	add.s64 	%rd11, %rd9, 8192;
	wmma.load.a.sync.aligned.row.m16n16k16.global.f16 	{%r22, %r23, %r24, %r25, %r26, %r27, %r28, %r29}, [%rd10], %r5;
	wmma.load.b.sync.aligned.row.m16n16k16.global.f16 	{%r30, %r31, %r32, %r33, %r34, %r35, %r36, %r37}, [%rd11], %r5;
	wmma.mma.sync.aligned.row.row.m16n16k16.f32.f32 {%f10, %f11, %f12, %f13, %f14, %f15, %f16, %f17}, {%r22, %r23, %r24, %r25, %r26, %r27, %r28, %r29}, {%r30, %r31, %r32, %r33, %r34, %r35, %r36, %r37}, {%f2, %f3, %f4, %f5, %f6, %f7, %f8, %f9};
	add.s64 	%rd12, %rd7, 64;
	add.s64 	%rd13, %rd9, 16384;
	wmma.load.a.sync.aligned.row.m16n16k16.global.f16 	{%r38, %r39, %r40, %r41, %r42, %r43, %r44, %r45}, [%rd12], %r5;
	wmma.load.b.sync.aligned.row.m16n16k16.global.f16 	{%r46, %r47, %r48, %r49, %r50, %r51, %r52, %r53}, [%rd13], %r5;
	wmma.mma.sync.aligned.row.row.m16n16k16.f32.f32 {%f18, %f19, %f20, %f21, %f22, %f23, %f24, %f25}, {%r38, %r39, %r40, %r41, %r42, %r43, %r44, %r45}, {%r46, %r47, %r48, %r49, %r50, %r51, %r52, %r53}, {%f10, %f11, %f12, %f13, %f14, %f15, %f16, %f17};
	add.s64 	%rd14, %rd7, 96;
	add.s64 	%rd15, %rd9, 24576;
	wmma.load.a.sync.aligned.row.m16n16k16.global.f16 	{%r54, %r55, %r56, %r57, %r58, %r59, %r60, %r61}, [%rd14], %r5;
	wmma.load.b.sync.aligned.row.m16n16k16.global.f16 	{%r62, %r63, %r64, %r65, %r66, %r67, %r68, %r69}, [%rd15], %r5;
	wmma.mma.sync.aligned.row.row.m16n16k16.f32.f32 {%f26, %f27, %f28, %f29, %f30, %f31, %f32, %f33}, {%r54, %r55, %r56, %r57, %r58, %r59, %r60, %r61}, {%r62, %r63, %r64, %r65, %r66, %r67, %r68, %r69}, {%f18, %f19, %f20, %f21, %f22, %f23, %f24, %f25};
	add.s64 	%rd16, %rd7, 128;
	add.s64 	%rd17, %rd9, 32768;
	wmma.load.a.sync.aligned.row.m16n16k16.global.f16 	{%r70, %r71, %r72, %r73, %r74, %r75, %r76, %r77}, [%rd16], %r5;
	wmma.load.b.sync.aligned.row.m16n16k16.global.f16 	{%r78, %r79, %r80, %r81, %r82, %r83, %r84, %r85}, [%rd17], %r5;
	wmma.mma.sync.aligned.row.row.m16n16k16.f32.f32 {%f34, %f35, %f36, %f37, %f38, %f39, %f40, %f41}, {%r70, %r71, %r72, %r73, %r74, %r75, %r76, %r77}, {%r78, %r79, %r80, %r81, %r82, %r83, %r84, %r85}, {%f26, %f27, %f28, %f29, %f30, %f31, %f32, %f33};
	add.s64 	%rd18, %rd7, 160;
	add.s64 	%rd19, %rd9, 40960;
	wmma.load.a.sync.aligned.row.m16n16k16.global.f16 	{%r86, %r87, %r88, %r89, %r90, %r91, %r92, %r93}, [%rd18], %r5;
	wmma.load.b.sync.aligned.row.m16n16k16.global.f16 	{%r94, %r95, %r96, %r97, %r98, %r99, %r100, %r101}, [%rd19], %r5;
	wmma.mma.sync.aligned.row.row.m16n16k16.f32.f32 {%f42, %f43, %f44, %f45, %f46, %f47, %f48, %f49}, {%r86, %r87, %r88, %r89, %r90, %r91, %r92, %r93}, {%r94, %r95, %r96, %r97, %r98, %r99, %r100, %r101}, {%f34, %f35, %f36, %f37, %f38, %f39, %f40, %f41};
	add.s64 	%rd20, %rd7, 192;
	add.s64 	%rd21, %rd9, 49152;
	wmma.load.a.sync.aligned.row.m16n16k16.global.f16 	{%r102, %r103, %r104, %r105, %r106, %r107, %r108, %r109}, [%rd20], %r5;
	wmma.load.b.sync.aligned.row.m16n16k16.global.f16 	{%r110, %r111, %r112, %r113, %r114, %r115, %r116, %r117}, [%rd21], %r5;
	wmma.mma.sync.aligned.row.row.m16n16k16.f32.f32 {%f50, %f51, %f52, %f53, %f54, %f55, %f56, %f57}, {%r102, %r103, %r104, %r105, %r106, %r107, %r108, %r109}, {%r110, %r111, %r112, %r113, %r114, %r115, %r116, %r117}, {%f42, %f43, %f44, %f45, %f46, %f47, %f48, %f49};
	add.s64 	%rd22, %rd7, 224;
	add.s64 	%rd23, %rd9, 57344;
	wmma.load.a.sync.aligned.row.m16n16k16.global.f16 	{%r118, %r119, %r120, %r121, %r122, %r123, %r124, %r125}, [%rd22], %r5;
	wmma.load.b.sync.aligned.row.m16n16k16.global.f16 	{%r126, %r127, %r128, %r129, %r130, %r131, %r132, %r133}, [%rd23], %r5;
	wmma.mma.sync.aligned.row.row.m16n16k16.f32.f32 {%f58, %f59, %f60, %f61, %f62, %f63, %f64, %f65}, {%r118, %r119, %r120, %r121, %r122, %r123, %r124, %r125}, {%r126, %r127, %r128, %r129, %r130, %r131, %r132, %r133}, {%f50, %f51, %f52, %f53, %f54, %f55, %f56, %f57};
	add.s64 	%rd24, %rd7, 256;
	add.s64 	%rd25, %rd9, 65536;
	wmma.load.a.sync.aligned.row.m16n16k16.global.f16 	{%r134, %r135, %r136, %r137, %r138, %r139, %r140, %r141}, [%rd24], %r5;
	wmma.load.b.sync.aligned.row.m16n16k16.global.f16 	{%r142, %r143, %r144, %r145, %r146, %r147, %r148, %r149}, [%rd25], %r5;
	wmma.mma.sync.aligned.row.row.m16n16k16.f32.f32 {%f66, %f67, %f68, %f69, %f70, %f71, %f72, %f73}, {%r134, %r135, %r136, %r137, %r138, %r139, %r140, %r141}, {%r142, %r143, %r144, %r145, %r146, %r147, %r148, %r149}, {%f58, %f59, %f60, %f61, %f62, %f63, %f64, %f65};
	add.s64 	%rd26, %rd7, 288;
	add.s64 	%rd27, %rd9, 73728;
	wmma.load.a.sync.aligned.row.m16n16k16.global.f16 	{%r150, %r151, %r152, %r153, %r154, %r155, %r156, %r157}, [%rd26], %r5;
	wmma.load.b.sync.aligned.row.m16n16k16.global.f16 	{%r158, %r159, %r160, %r161, %r162, %r163, %r164, %r165}, [%rd27], %r5;
	wmma.mma.sync.aligned.row.row.m16n16k16.f32.f32 {%f74, %f75, %f76, %f77, %f78, %f79, %f80, %f81}, {%r150, %r151, %r152, %r153, %r154, %r155, %r156, %r157}, {%r158, %r159, %r160, %r161, %r162, %r163, %r164, %r165}, {%f66, %f67, %f68, %f69, %f70, %f71, %f72, %f73};
	add.s64 	%rd28, %rd7, 320;
	add.s64 	%rd29, %rd9, 81920;
	wmma.load.a.sync.aligned.row.m16n16k16.global.f16 	{%r166, %r167, %r168, %r169, %r170, %r171, %r172, %r173}, [%rd28], %r5;
	wmma.load.b.sync.aligned.row.m16n16k16.global.f16 	{%r174, %r175, %r176, %r177, %r178, %r179, %r180, %r181}, [%rd29], %r5;
	wmma.mma.sync.aligned.row.row.m16n16k16.f32.f32 {%f82, %f83, %f84, %f85, %f86, %f87, %f88, %f89}, {%r166, %r167, %r168, %r169, %r170, %r171, %r172, %r173}, {%r174, %r175, %r176, %r177, %r178, %r179, %r180, %r181}, {%f74, %f75, %f76, %f77, %f78, %f79, %f80, %f81};
	add.s64 	%rd30, %rd7, 352;
	add.s64 	%rd31, %rd9, 90112;
	wmma.load.a.sync.aligned.row.m16n16k16.global.f16 	{%r182, %r183, %r184, %r185, %r186, %r187, %r188, %r189}, [%rd30], %r5;
	wmma.load.b.sync.aligned.row.m16n16k16.global.f16 	{%r190, %r191, %r192, %r193, %r194, %r195, %r196, %r197}, [%rd31], %r5;
	wmma.mma.sync.aligned.row.row.m16n16k16.f32.f32 {%f90, %f91, %f92, %f93, %f94, %f95, %f96, %f97}, {%r182, %r183, %r184, %r185, %r186, %r187, %r188, %r189}, {%r190, %r191, %r192, %r193, %r194, %r195, %r196, %r197}, {%f82, %f83, %f84, %f85, %f86, %f87, %f88, %f89};
	add.s64 	%rd32, %rd7, 384;
	add.s64 	%rd33, %rd9, 98304;
	wmma.load.a.sync.aligned.row.m16n16k16.global.f16 	{%r198, %r199, %r200, %r201, %r202, %r203, %r204, %r205}, [%rd32], %r5;
	wmma.load.b.sync.aligned.row.m16n16k16.global.f16 	{%r206, %r207, %r208, %r209, %r210, %r211, %r212, %r213}, [%rd33], %r5;
	wmma.mma.sync.aligned.row.row.m16n16k16.f32.f32 {%f98, %f99, %f100, %f101, %f102, %f103, %f104, %f105}, {%r198, %r199, %r200, %r201, %r202, %r203, %r204, %r205}, {%r206, %r207, %r208, %r209, %r210, %r211, %r212, %r213}, {%f90, %f91, %f92, %f93, %f94, %f95, %f96, %f97};
	add.s64 	%rd34, %rd7, 416;
	add.s64 	%rd35, %rd9, 106496;
	wmma.load.a.sync.aligned.row.m16n16k16.global.f16 	{%r214, %r215, %r216, %r217, %r218, %r219, %r220, %r221}, [%rd34], %r5;
	wmma.load.b.sync.aligned.row.m16n16k16.global.f16 	{%r222, %r223, %r224, %r225, %r226, %r227, %r228, %r229}, [%rd35], %r5;
	wmma.mma.sync.aligned.row.row.m16n16k16.f32.f32 {%f106, %f107, %f108, %f109, %f110, %f111, %f112, %f113}, {%r214, %r215, %r216, %r217, %r218, %r219, %r220, %r221}, {%r222, %r223, %r224, %r225, %r226, %r227, %r228, %r229}, {%f98, %f99, %f100, %f101, %f102, %f103, %f104, %f105};
	add.s64 	%rd36, %rd7, 448;
	add.s64 	%rd37, %rd9, 114688;
	wmma.load.a.sync.aligned.row.m16n16k16.global.f16 	{%r230, %r231, %r232, %r233, %r234, %r235, %r236, %r237}, [%rd36], %r5;
	wmma.load.b.sync.aligned.row.m16n16k16.global.f16 	{%r238, %r239, %r240, %r241, %r242, %r243, %r244, %r245}, [%rd37], %r5;
	wmma.mma.sync.aligned.row.row.m16n16k16.f32.f32 {%f114, %f115, %f116, %f117, %f118, %f119, %f120, %f121}, {%r230, %r231, %r232, %r233, %r234, %r235, %r236, %r237}, {%r238, %r239, %r240, %r241, %r242, %r243, %r244, %r245}, {%f106, %f107, %f108, %f109, %f110, %f111, %f112, %f113};
	add.s64 	%rd38, %rd7, 480;
	add.s64 	%rd39, %rd9, 122880;
	wmma.load.a.sync.aligned.row.m16n16k16.global.f16 	{%r246, %r247, %r248, %r249, %r250, %r251, %r252, %r253}, [%rd38], %r5;
	wmma.load.b.sync.aligned.row.m16n16k16.global.f16 	{%r254, %r255, %r256, %r257, %r258, %r259, %r260, %r261}, [%rd39], %r5;
	wmma.mma.sync.aligned.row.row.m16n16k16.f32.f32 {%f122, %f123, %f124, %f125, %f126, %f127, %f128, %f129}, {%r246, %r247, %r248, %r249, %r250, %r251, %r252, %r253}, {%r254, %r255, %r256, %r257, %r258, %r259, %r260, %r261}, {%f114, %f115, %f116, %f117, %f118, %f119, %f120, %f121};
	cvta.to.global.u64 	%rd40, %rd3;
	add.s32 	%r262, %r4, %r2;
	mul.wide.u32 	%rd41, %r262, 4;
	add.s64 	%rd42, %rd40, %rd41;
	wmma.store.d.sync.aligned.row.m16n16k16.global.f32 	[%rd42], {%f122, %f123, %f124, %f125, %f126, %f127, %f128, %f129}, %r5;
	ret;

}


// ===== COMPILED SASS (sm_100) =====

	.target	sm_100

	.elftype	@"ET_EXEC"


//--------------------- .note.nv.tkinfo           --------------------------
	.section	.note.nv.tkinfo,"",@"SHT_NOTE"
	.sectionflags	@"SHF_NOTE_NV_TKINFO"
	.tkinfo
        /*0018*/ 	.word	0x00000002
        /*0030*/ 	.string	""
        /*0030*/ 	.string	"ptxas"
        /*0030*/ 	.string	"Cuda compilation tools, release 13.0, V13.0.88"
        /*0030*/ 	.string	"Build cuda_13.0.r13.0/compiler.36424714_0"
        /*0030*/ 	.string	"-arch sm_100 -m 64 "



//--------------------- .note.nv.cuinfo           --------------------------
	.section	.note.nv.cuinfo,"",@"SHT_NOTE"
	.sectionflags	@"SHF_NOTE_NV_CUINFO"
        /*0018*/ 	.short	0x0002
        /*001a*/ 	.short	0x0064
        /*001c*/ 	.short	0x0082
	.zero		2


//--------------------- .nv.info                  --------------------------
	.section	.nv.info,"",@"SHT_CUDA_INFO"
	.align	4


	//----- nvinfo : EIATTR_REGCOUNT
	.align		4
        /*0000*/ 	.byte	0x04, 0x2f
        /*0002*/ 	.short	(.L_1 - .L_0)
	.align		4
.L_0:
        /*0004*/ 	.word	index@(_Z16wmma_gemm_kernelP6__halfS0_Pf)
        /*0008*/ 	.word	0x00000020


	//----- nvinfo : EIATTR_FRAME_SIZE
	.align		4
.L_1:
        /*000c*/ 	.byte	0x04, 0x11
        /*000e*/ 	.short	(.L_3 - .L_2)
	.align		4
.L_2:
        /*0010*/ 	.word	index@(_Z16wmma_gemm_kernelP6__halfS0_Pf)
        /*0014*/ 	.word	0x00000000


	//----- nvinfo : EIATTR_MIN_STACK_SIZE
	.align		4
.L_3:
        /*0018*/ 	.byte	0x04, 0x12
        /*001a*/ 	.short	(.L_5 - .L_4)
	.align		4
.L_4:
        /*001c*/ 	.word	index@(_Z16wmma_gemm_kernelP6__halfS0_Pf)
        /*0020*/ 	.word	0x00000000
.L_5:


//--------------------- .nv.compat                --------------------------
	.section	.nv.compat,"",@"SHT_CUDA_COMPAT_INFO"
	.align	4
        /*0000*/ 	.byte	0x02, 0x09, 0x00, 0x00, 0x02, 0x02, 0x01, 0x00, 0x02, 0x05, 0x05, 0x00, 0x03, 0x07, 0x01, 0x01
        /*0010*/ 	.byte	0x02, 0x03, 0x00, 0x00, 0x02, 0x06, 0x01, 0x00, 0x04, 0x0b, 0x08, 0x00, 0x09, 0x00, 0x00, 0x00
        /*0020*/ 	.byte	0x00, 0x00, 0x00, 0x00


//--------------------- .nv.info._Z16wmma_gemm_kernelP6__halfS0_Pf --------------------------
	.section	.nv.info._Z16wmma_gemm_kernelP6__halfS0_Pf,"",@"SHT_CUDA_INFO"
	.sectionflags	@""
	.align	4


	//----- nvinfo : EIATTR_CUDA_API_VERSION
	.align		4
        /*0000*/ 	.byte	0x04, 0x37
        /*0002*/ 	.short	(.L_7 - .L_6)
.L_6:
        /*0004*/ 	.word	0x00000082


	//----- nvinfo : EIATTR_KPARAM_INFO
	.align		4
.L_7:
        /*0008*/ 	.byte	0x04, 0x17
        /*000a*/ 	.short	(.L_9 - .L_8)
.L_8:
        /*000c*/ 	.word	0x00000000
        /*0010*/ 	.short	0x0002
        /*0012*/ 	.short	0x0010
        /*0014*/ 	.byte	0x00, 0xf5, 0x21, 0x00


	//----- nvinfo : EIATTR_KPARAM_INFO
	.align		4
.L_9:
        /*0018*/ 	.byte	0x04, 0x17
        /*001a*/ 	.short	(.L_11 - .L_10)
.L_10:
        /*001c*/ 	.word	0x00000000
        /*0020*/ 	.short	0x0001
        /*0022*/ 	.short	0x0008
        /*0024*/ 	.byte	0x00, 0xf5, 0x21, 0x00


	//----- nvinfo : EIATTR_KPARAM_INFO
	.align		4
.L_11:
        /*0028*/ 	.byte	0x04, 0x17
        /*002a*/ 	.short	(.L_13 - .L_12)
.L_12:
        /*002c*/ 	.word	0x00000000
        /*0030*/ 	.short	0x0000
        /*0032*/ 	.short	0x0000
        /*0034*/ 	.byte	0x00, 0xf5, 0x21, 0x00


	//----- nvinfo : EIATTR_SPARSE_MMA_MASK
	.align		4
.L_13:
        /*0038*/ 	.byte	0x03, 0x50
        /*003a*/ 	.short	0x0000


	//----- nvinfo : EIATTR_WMMA_USED
	.align		4
        /*003c*/ 	.byte	0x01, 0x2b
	.zero		2


	//----- nvinfo : EIATTR_MAXREG_COUNT
	.align		4
        /*0040*/ 	.byte	0x03, 0x1b
        /*0042*/ 	.short	0x00ff


	//----- nvinfo : EIATTR_MERCURY_ISA_VERSION
	.align		4
        /*0044*/ 	.byte	0x03, 0x5f
        /*0046*/ 	.short	0x0101


	//----- nvinfo : EIATTR_VRC_CTA_INIT_COUNT
	.align		4
        /*0048*/ 	.byte	0x02, 0x4a
	.zero		1
	.zero		1


	//----- nvinfo : EIATTR_EXIT_INSTR_OFFSETS
	.align		4
        /*004c*/ 	.byte	0x04, 0x1c
        /*004e*/ 	.short	(.L_15 - .L_14)


	//   ....[0]....
.L_14:
        /*0050*/ 	.word	0x00000fb0


	//----- nvinfo : EIATTR_CBANK_PARAM_SIZE
	.align		4
.L_15:
        /*0054*/ 	.byte	0x03, 0x19
        /*0056*/ 	.short	0x0018


	//----- nvinfo : EIATTR_PARAM_CBANK
	.align		4
        /*0058*/ 	.byte	0x04, 0x0a
        /*005a*/ 	.short	(.L_17 - .L_16)
	.align		4
.L_16:
        /*005c*/ 	.word	index@(.nv.constant0._Z16wmma_gemm_kernelP6__halfS0_Pf)
        /*0060*/ 	.short	0x0380
        /*0062*/ 	.short	0x0018


	//----- nvinfo : EIATTR_SW_WAR
	.align		4
.L_17:
        /*0064*/ 	.byte	0x04, 0x36
        /*0066*/ 	.short	(.L_19 - .L_18)
.L_18:
        /*0068*/ 	.word	0x00000008
.L_19:


//--------------------- .nv.callgraph             --------------------------
	.section	.nv.callgraph,"",@"SHT_CUDA_CALLGRAPH"
	.align	4
	.sectionentsize	8
	.align		4
        /*0000*/ 	.word	0x00000000
	.align		4
        /*0004*/ 	.word	0xffffffff
	.align		4
        /*0008*/ 	.word	0x00000000
	.align		4
        /*000c*/ 	.word	0xfffffffe
	.align		4
        /*0010*/ 	.word	0x00000000
	.align		4
        /*0014*/ 	.word	0xfffffffd
	.align		4
        /*0018*/ 	.word	0x00000000
	.align		4
        /*001c*/ 	.word	0xfffffffc


//--------------------- .text._Z16wmma_gemm_kernelP6__halfS0_Pf --------------------------
	.section	.text._Z16wmma_gemm_kernelP6__halfS0_Pf,"ax",@progbits
	.align	128
        .global         _Z16wmma_gemm_kernelP6__halfS0_Pf
        .type           _Z16wmma_gemm_kernelP6__halfS0_Pf,@function
        .size           _Z16wmma_gemm_kernelP6__halfS0_Pf,(.L_x_1 - _Z16wmma_gemm_kernelP6__halfS0_Pf)
        .other          _Z16wmma_gemm_kernelP6__halfS0_Pf,@"STO_CUDA_ENTRY STV_DEFAULT"
_Z16wmma_gemm_kernelP6__halfS0_Pf:
.text._Z16wmma_gemm_kernelP6__halfS0_Pf:
[----:B------:R-:W-:Y:S01]  /*0000*/  LDC R1, c[0x0][0x37c] ;  /* 0x0000df00ff017b82 */ /* 0x000fe20000000800 */
[----:B------:R-:W0:Y:S07]  /*0010*/  S2R R3, SR_LANEID ;  /* 0x0000000000037919 */ /* 0x000e2e0000000000 */
[----:B------:R-:W1:Y:S01]  /*0020*/  S2UR UR6, SR_CTAID.X ;  /* 0x00000000000679c3 */ /* 0x000e620000002500 */
[----:B------:R-:W2:Y:S01]  /*0030*/  LDCU.128 UR8, c[0x0][0x380] ;  /* 0x00007000ff0877ac */ /* 0x000ea20008000c00 */
[----:B------:R-:W-:Y:S01]  /*0040*/  IMAD.MOV.U32 R7, RZ, RZ, RZ ;  /* 0x000000ffff077224 */ /* 0x000fe200078e00ff */
[----:B------:R-:W3:Y:S05]  /*0050*/  LDCU.64 UR12, c[0x0][0x358] ;  /* 0x00006b00ff0c77ac */ /* 0x000eea0008000a00 */
[----:B------:R-:W4:Y:S01]  /*0060*/  S2UR UR7, SR_CTAID.Y ;  /* 0x00000000000779c3 */ /* 0x000f220000002600 */
[----:B-1----:R-:W-:-:S04]  /*0070*/  USHF.L.U32 UR6, UR6, 0x4, URZ ;  /* 0x0000000406067899 */ /* 0x002fc800080006ff */
[----:B--2---:R-:W-:Y:S01]  /*0080*/  UIMAD.WIDE.U32 UR4, UR6, 0x2, UR10 ;  /* 0x00000002060478a5 */ /* 0x004fe2000f8e000a */
[----:B0-----:R-:W-:Y:S01]  /*0090*/  LOP3.LUT R6, R3, 0x3, RZ, 0xc0, !PT ;  /* 0x0000000303067812 */ /* 0x001fe200078ec0ff */
[----:B----4-:R-:W-:Y:S01]  /*00a0*/  USHF.L.U32 UR7, UR7, 0xc, URZ ;  /* 0x0000000c07077899 */ /* 0x010fe200080006ff */
[----:B------:R-:W-:-:S05]  /*00b0*/  SHF.R.U32.HI R3, RZ, 0x2, R3 ;  /* 0x00000002ff037819 */ /* 0x000fca0000011603 */
[----:B------:R-:W-:-:S03]  /*00c0*/  IMAD.WIDE.U32 R6, R3, 0x80, R6 ;  /* 0x0000008003067825 */ /* 0x000fc600078e0006 */
[----:B------:R-:W-:-:S04]  /*00d0*/  LEA R4, P0, R6, UR4, 0x2 ;  /* 0x0000000406047c11 */ /* 0x000fc8000f8010ff */
[----:B------:R-:W-:-:S05]  /*00e0*/  LEA.HI.X R5, R6, UR5, R7, 0x2, P0 ;  /* 0x0000000506057c11 */ /* 0x000fca00080f1407 */
[----:B---3--:R-:W2:Y:S04]  /*00f0*/  LDG.E R0, desc[UR12][R4.64] ;  /* 0x0000000c04007981 */ /* 0x008ea8000c1e1900 */
[----:B------:R-:W3:Y:S01]  /*0100*/  LDG.E R26, desc[UR12][R4.64+0x1000] ;  /* 0x0010000c041a7981 */ /* 0x000ee2000c1e1900 */
[----:B------:R-:W-:-:S03]  /*0110*/  UIMAD.WIDE.U32 UR4, UR7, 0x2, UR8 ;  /* 0x00000002070478a5 */ /* 0x000fc6000f8e0008 */
[----:B------:R-:W4:Y:S04]  /*0120*/  LDG.E R27, desc[UR12][R4.64+0x10] ;  /* 0x0000100c041b7981 */ /* 0x000f28000c1e1900 */
[----:B------:R-:W5:Y:S01]  /*0130*/  LDG.E R25, desc[UR12][R4.64+0x1010] ;  /* 0x0010100c04197981 */ /* 0x000f62000c1e1900 */
[----:B------:R-:W-:-:S03]  /*0140*/  LEA R2, P0, R6, UR4, 0x2 ;  /* 0x0000000406027c11 */ /* 0x000fc6000f8010ff */
[----:B------:R-:W5:Y:S01]  /*0150*/  LDG.E R22, desc[UR12][R4.64+0x2000] ;  /* 0x0020000c04167981 */ /* 0x000f62000c1e1900 */
[----:B------:R-:W-:Y:S01]  /*0160*/  LEA.HI.X R3, R6, UR5, R7, 0x2, P0 ;  /* 0x0000000506037c11 */ /* 0x000fe200080f1407 */
[----:B------:R-:W0:Y:S02]  /*0170*/  LDCU.64 UR4, c[0x0][0x390] ;  /* 0x00007200ff0477ac */ /* 0x000e240008000a00 */
[----:B------:R-:W5:Y:S04]  /*0180*/  LDG.E R23, desc[UR12][R4.64+0x3000] ;  /* 0x0030000c04177981 */ /* 0x000f68000c1e1900 */
        /* <DEDUP_REMOVED lines=12> */
[----:B--2---:R-:W-:Y:S04]  /*0250*/  MOVM.16.MT88 R8, R0 ;  /* 0x000000000008723a */ /* 0x004fe80000000000 */
[----:B---3--:R-:W1:Y:S04]  /*0260*/  MOVM.16.MT88 R9, R26 ;  /* 0x000000001a09723a */ /* 0x008e680000000000 */
[----:B----4-:R2:W-:Y:S04]  /*0270*/  MOVM.16.MT88 R24, R27 ;  /* 0x000000001b18723a */ /* 0x0105e80000000000 */
[----:B-----5:R-:W3:Y:S04]  /*0280*/  MOVM.16.MT88 R25, R25 ;  /* 0x000000001919723a */ /* 0x020ee80000000000 */
[----:B------:R-:W-:Y:S04]  /*0290*/  MOVM.16.MT88 R22, R22 ;  /* 0x000000001616723a */ /* 0x000fe80000000000 */
[----:B------:R-:W4:Y:S04]  /*02a0*/  MOVM.16.MT88 R23, R23 ;  /* 0x000000001717723a */ /* 0x000f280000000000 */
[----:B------:R-:W-:Y:S04]  /*02b0*/  MOVM.16.MT88 R20, R20 ;  /* 0x000000001414723a */ /* 0x000fe80000000000 */
[----:B------:R-:W5:Y:S04]  /*02c0*/  MOVM.16.MT88 R21, R21 ;  /* 0x000000001515723a */ /* 0x000f680000000000 */
[----:B--2---:R-:W2:Y:S04]  /*02d0*/  LDG.E R27, desc[UR12][R4.64+0x5010] ;  /* 0x0050100c041b7981 */ /* 0x004ea8000c1e1900 */
[----:B------:R-:W2:Y:S01]  /*02e0*/  LDG.E R0, desc[UR12][R4.64+0x5000] ;  /* 0x0050000c04007981 */ /* 0x000ea2000c1e1900 */
[C---:B-1----:R-:W-:Y:S08]  /*02f0*/  HMMA.16816.F32 R8, R16.reuse, R8, RZ ;  /* 0x000000081008723c */ /* 0x042ff000000018ff */
[----:B---3--:R-:W-:Y:S01]  /*0300*/  HMMA.16816.F32 R16, R16, R24, RZ ;  /* 0x000000181010723c */ /* 0x008fe200000018ff */
[----:B------:R-:W3:Y:S04]  /*0310*/  LDG.E R24, desc[UR12][R4.64+0x4000] ;  /* 0x0040000c04187981 */ /* 0x000ee8000c1e1900 */
[----:B------:R-:W3:Y:S07]  /*0320*/  LDG.E R25, desc[UR12][R4.64+0x7000] ;  /* 0x0070000c04197981 */ /* 0x000eee000c1e1900 */
[C---:B----4-:R-:W-:Y:S01]  /*0330*/  HMMA.16816.F32 R8, R12.reuse, R22, R8 ;  /* 0x000000160c08723c */ /* 0x050fe20000001808 */
[----:B------:R1:W-:Y:S04]  /*0340*/  MOVM.16.MT88 R26, R29 ;  /* 0x000000001d1a723a */ /* 0x0003e80000000000 */
[----:B------:R-:W4:Y:S03]  /*0350*/  LDG.E R22, desc[UR12][R2.64+0x70] ;  /* 0x0000700c02167981 */ /* 0x000f26000c1e1900 */
[----:B-----5:R-:W-:Y:S01]  /*0360*/  HMMA.16816.F32 R12, R12, R20, R16 ;  /* 0x000000140c0c723c */ /* 0x020fe20000001810 */
[----:B------:R-:W5:Y:S04]  /*0370*/  LDG.E R16, desc[UR12][R2.64+0x40] ;  /* 0x0000400c02107981 */ /* 0x000f68000c1e1900 */
[----:B------:R-:W5:Y:S04]  /*0380*/  LDG.E R17, desc[UR12][R2.64+0x1040] ;  /* 0x0010400c02117981 */ /* 0x000f68000c1e1900 */
[----:B------:R-:W5:Y:S04]  /*0390*/  LDG.E R18, desc[UR12][R2.64+0x50] ;  /* 0x0000500c02127981 */ /* 0x000f68000c1e1900 */
[----:B------:R-:W5:Y:S04]  /*03a0*/  LDG.E R19, desc[UR12][R2.64+0x1050] ;  /* 0x0010500c02137981 */ /* 0x000f68000c1e1900 */
[----:B------:R-:W4:Y:S04]  /*03b0*/  LDG.E R23, desc[UR12][R2.64+0x1070] ;  /* 0x0010700c02177981 */ /* 0x000f28000c1e1900 */
[----:B-1----:R-:W4:Y:S04]  /*03c0*/  LDG.E R29, desc[UR12][R4.64+0x8000] ;  /* 0x0080000c041d7981 */ /* 0x002f28000c1e1900 */
[----:B--2---:R-:W5:Y:S04]  /*03d0*/  MOVM.16.MT88 R27, R27 ;  /* 0x000000001b1b723a */ /* 0x004f680000000000 */
[----:B------:R1:W-:Y:S04]  /*03e0*/  MOVM.16.MT88 R21, R0 ;  /* 0x000000000015723a */ /* 0x0003e80000000000 */
[----:B-1----:R-:W2:Y:S04]  /*03f0*/  LDG.E R0, desc[UR12][R4.64+0x9000] ;  /* 0x0090000c04007981 */ /* 0x002ea8000c1e1900 */
[----:B---3--:R-:W1:Y:S01]  /*0400*/  MOVM.16.MT88 R20, R24 ;  /* 0x000000001814723a */ /* 0x008e620000000000 */
[C---:B-----5:R-:W-:Y:S03]  /*0410*/  HMMA.16816.F32 R12, R16.reuse, R26, R12 ;  /* 0x0000001a100c723c */ /* 0x060fe6000000180c */
[----:B------:R-:W3:Y:S04]  /*0420*/  LDG.E R26, desc[UR12][R4.64+0x6010] ;  /* 0x0060100c041a7981 */ /* 0x000ee8000c1e1900 */
[----:B------:R-:W5:Y:S01]  /*0430*/  LDG.E R27, desc[UR12][R4.64+0x7010] ;  /* 0x0070100c041b7981 */ /* 0x000f62000c1e1900 */
[----:B-1----:R-:W-:Y:S03]  /*0440*/  HMMA.16816.F32 R8, R16, R20, R8 ;  /* 0x000000141008723c */ /* 0x002fe60000001808 */
[----:B------:R-:W4:Y:S04]  /*0450*/  LDG.E R20, desc[UR12][R2.64+0x60] ;  /* 0x0000600c02147981 */ /* 0x000f28000c1e1900 */
[----:B------:R-:W4:Y:S04]  /*0460*/  LDG.E R21, desc[UR12][R2.64+0x1060] ;  /* 0x0010600c02157981 */ /* 0x000f28000c1e1900 */
[----:B------:R1:W-:Y:S04]  /*0470*/  MOVM.16.MT88 R24, R28 ;  /* 0x000000001c18723a */ /* 0x0003e80000000000 */
[----:B------:R-:W4:Y:S04]  /*0480*/  MOVM.16.MT88 R25, R25 ;  /* 0x000000001919723a */ /* 0x000f280000000000 */
[----:B------:R-:W2:Y:S04]  /*0490*/  LDG.E R16, desc[UR12][R2.64+0x80] ;  /* 0x0000800c02107981 */ /* 0x000ea8000c1e1900 */
[----:B------:R-:W2:Y:S04]  /*04a0*/  LDG.E R17, desc[UR12][R2.64+0x1080] ;  /* 0x0010800c02117981 */ /* 0x000ea8000c1e1900 */
[----:B------:R-:W2:Y:S04]  /*04b0*/  LDG.E R18, desc[UR12][R2.64+0x90] ;  /* 0x0000900c02127981 */ /* 0x000ea8000c1e1900 */
[----:B------:R-:W2:Y:S04]  /*04c0*/  LDG.E R19, desc[UR12][R2.64+0x1090] ;  /* 0x0010900c02137981 */ /* 0x000ea8000c1e1900 */
[----:B-1----:R-:W2:Y:S04]  /*04d0*/  LDG.E R28, desc[UR12][R4.64+0x9010] ;  /* 0x0090100c041c7981 */ /* 0x002ea8000c1e1900 */
[----:B---3--:R-:W-:Y:S04]  /*04e0*/  MOVM.16.MT88 R26, R26 ;  /* 0x000000001a1a723a */ /* 0x008fe80000000000 */
[----:B-----5:R-:W1:Y:S01]  /*04f0*/  MOVM.16.MT88 R27, R27 ;  /* 0x000000001b1b723a */ /* 0x020e620000000000 */
[C---:B----4-:R-:W-:Y:S03]  /*0500*/  HMMA.16816.F32 R8, R20.reuse, R24, R8 ;  /* 0x000000181408723c */ /* 0x050fe60000001808 */
[----:B------:R-:W3:Y:S04]  /*0510*/  LDG.E R25, desc[UR12][R4.64+0xa000] ;  /* 0x00a0000c04197981 */ /* 0x000ee8000c1e1900 */
[----:B------:R-:W4:Y:S01]  /*0520*/  LDG.E R24, desc[UR12][R4.64+0xb000] ;  /* 0x00b0000c04187981 */ /* 0x000f22000c1e1900 */
[----:B-1----:R-:W-:Y:S03]  /*0530*/  HMMA.16816.F32 R20, R20, R26, R12 ;  /* 0x0000001a1414723c */ /* 0x002fe6000000180c */
[----:B------:R-:W5:Y:S04]  /*0540*/  LDG.E R26, desc[UR12][R4.64+0x8010] ;  /* 0x0080100c041a7981 */ /* 0x000f68000c1e1900 */
[----:B------:R1:W-:Y:S04]  /*0550*/  MOVM.16.MT88 R12, R29 ;  /* 0x000000001d0c723a */ /* 0x0003e80000000000 */
[----:B--2---:R2:W0:Y:S04]  /*0560*/  MOVM.16.MT88 R13, R0 ;  /* 0x00000000000d723a */ /* 0x0044280000000000 */
[----:B------:R-:W4:Y:S04]  /*0570*/  LDG.E R14, desc[UR12][R2.64+0xb0] ;  /* 0x0000b00c020e7981 */ /* 0x000f28000c1e1900 */
[----:B------:R-:W4:Y:S04]  /*0580*/  LDG.E R15, desc[UR12][R2.64+0x10b0] ;  /* 0x0010b00c020f7981 */ /* 0x000f28000c1e1900 */
[----:B------:R0:W-:Y:S04]  /*0590*/  MOVM.16.MT88 R27, R28 ;  /* 0x000000001c1b723a */ /* 0x0001e80000000000 */
[----:B-1----:R-:W4:Y:S04]  /*05a0*/  LDG.E R29, desc[UR12][R4.64+0xc000] ;  /* 0x00c0000c041d7981 */ /* 0x002f28000c1e1900 */
[----:B--2---:R-:W2:Y:S01]  /*05b0*/  LDG.E R0, desc[UR12][R4.64+0xd000] ;  /* 0x00d0000c04007981 */ /* 0x004ea2000c1e1900 */
[C---:B0-----:R-:W-:Y:S03]  /*05c0*/  HMMA.16816.F32 R8, R16.reuse, R12, R8 ;  /* 0x0000000c1008723c */ /* 0x041fe60000001808 */
[----:B------:R-:W2:Y:S04]  /*05d0*/  LDG.E R12, desc[UR12][R2.64+0xa0] ;  /* 0x0000a00c020c7981 */ /* 0x000ea8000c1e1900 */
[----:B------:R-:W2:Y:S04]  /*05e0*/  LDG.E R13, desc[UR12][R2.64+0x10a0] ;  /* 0x0010a00c020d7981 */ /* 0x000ea8000c1e1900 */
[----:B------:R-:W2:Y:S04]  /*05f0*/  LDG.E R28, desc[UR12][R4.64+0xd010] ;  /* 0x00d0100c041c7981 */ /* 0x000ea8000c1e1900 */
[----:B-----5:R-:W0:Y:S02]  /*0600*/  MOVM.16.MT88 R26, R26 ;  /* 0x000000001a1a723a */ /* 0x020e240000000000 */
[----:B0-----:R-:W-:Y:S02]  /*0610*/  HMMA.16816.F32 R16, R16, R26, R20 ;  /* 0x0000001a1010723c */ /* 0x001fe40000001814 */
[----:B------:R-:W5:Y:S04]  /*0620*/  LDG.E R26, desc[UR12][R4.64+0xa010] ;  /* 0x00a0100c041a7981 */ /* 0x000f68000c1e1900 */
[----:B------:R-:W5:Y:S04]  /*0630*/  LDG.E R27, desc[UR12][R4.64+0xb010] ;  /* 0x00b0100c041b7981 */ /* 0x000f68000c1e1900 */
[----:B---3--:R0:W-:Y:S04]  /*0640*/  MOVM.16.MT88 R20, R25 ;  /* 0x000000001914723a */ /* 0x0081e80000000000 */
[----:B----4-:R1:W2:Y:S04]  /*0650*/  MOVM.16.MT88 R21, R24 ;  /* 0x000000001815723a */ /* 0x0102a80000000000 */
[----:B------:R-:W3:Y:S04]  /*0660*/  LDG.E R22, desc[UR12][R2.64+0xd0] ;  /* 0x0000d00c02167981 */ /* 0x000ee8000c1e1900 */
[----:B------:R-:W3:Y:S04]  /*0670*/  LDG.E R23, desc[UR12][R2.64+0x10d0] ;  /* 0x0010d00c02177981 */ /* 0x000ee8000c1e1900 */
[----:B0-----:R-:W4:Y:S04]  /*0680*/  LDG.E R25, desc[UR12][R4.64+0xe000] ;  /* 0x00e0000c04197981 */ /* 0x001f28000c1e1900 */
[----:B-1----:R-:W4:Y:S01]  /*0690*/  LDG.E R24, desc[UR12][R4.64+0xf000] ;  /* 0x00f0000c04187981 */ /* 0x002f22000c1e1900 */
[C---:B--2---:R-:W-:Y:S03]  /*06a0*/  HMMA.16816.F32 R8, R12.reuse, R20, R8 ;  /* 0x000000140c08723c */ /* 0x044fe60000001808 */
[----:B------:R-:W3:Y:S04]  /*06b0*/  LDG.E R20, desc[UR12][R2.64+0xc0] ;  /* 0x0000c00c02147981 */ /* 0x000ee8000c1e1900 */
[----:B------:R-:W3:Y:S04]  /*06c0*/  LDG.E R21, desc[UR12][R2.64+0x10c0] ;  /* 0x0010c00c02157981 */ /* 0x000ee8000c1e1900 */
[----:B-----5:R-:W-:Y:S04]  /*06d0*/  MOVM.16.MT88 R26, R26 ;  /* 0x000000001a1a723a */ /* 0x020fe80000000000 */
[----:B------:R-:W0:Y:S02]  /*06e0*/  MOVM.16.MT88 R27, R27 ;  /* 0x000000001b1b723a */ /* 0x000e240000000000 */
[----:B0-----:R-:W-:Y:S02]  /*06f0*/  HMMA.16816.F32 R12, R12, R26, R16 ;  /* 0x0000001a0c0c723c */ /* 0x001fe40000001810 */
[----:B------:R-:W2:Y:S04]  /*0700*/  LDG.E R26, desc[UR12][R4.64+0xc010] ;  /* 0x00c0100c041a7981 */ /* 0x000ea8000c1e1900 */
[----:B------:R0:W-:Y:S04]  /*0710*/  MOVM.16.MT88 R16, R29 ;  /* 0x000000001d10723a */ /* 0x0001e80000000000 */
[----:B------:R1:W3:Y:S04]  /*0720*/  MOVM.16.MT88 R17, R0 ;  /* 0x000000000011723a */ /* 0x0002e80000000000 */
[----:B------:R-:W5:Y:S04]  /*0730*/  LDG.E R18, desc[UR12][R2.64+0xf0] ;  /* 0x0000f00c02127981 */ /* 0x000f68000c1e1900 */
[----:B------:R-:W5:Y:S04]  /*0740*/  LDG.E R19, desc[UR12][R2.64+0x10f0] ;  /* 0x0010f00c02137981 */ /* 0x000f68000c1e1900 */
[----:B------:R4:W-:Y:S04]  /*0750*/  MOVM.16.MT88 R27, R28 ;  /* 0x000000001c1b723a */ /* 0x0009e80000000000 */
[----:B0-----:R-:W5:Y:S04]  /*0760*/  LDG.E R29, desc[UR12][R4.64+0x10000] ;  /* 0x0100000c041d7981 */ /* 0x001f68000c1e1900 */
[----:B-1----:R-:W5:Y:S01]  /*0770*/  LDG.E R0, desc[UR12][R4.64+0x11000] ;  /* 0x0110000c04007981 */ /* 0x002f62000c1e1900 */
[C---:B---3--:R-:W-:Y:S03]  /*0780*/  HMMA.16816.F32 R8, R20.reuse, R16, R8 ;  /* 0x000000101408723c */ /* 0x048fe60000001808 */
[----:B------:R-:W5:Y:S04]  /*0790*/  LDG.E R16, desc[UR12][R2.64+0xe0] ;  /* 0x0000e00c02107981 */ /* 0x000f68000c1e1900 */
[----:B------:R-:W5:Y:S04]  /*07a0*/  LDG.E R17, desc[UR12][R2.64+0x10e0] ;  /* 0x0010e00c02117981 */ /* 0x000f68000c1e1900 */
[----:B----4-:R-:W3:Y:S04]  /*07b0*/  LDG.E R28, desc[UR12][R4.64+0x11010] ;  /* 0x0110100c041c7981 */ /* 0x010ee8000c1e1900 */
[----:B--2---:R-:W0:Y:S02]  /*07c0*/  MOVM.16.MT88 R26, R26 ;  /* 0x000000001a1a723a */ /* 0x004e240000000000 */
[----:B0-----:R-:W-:Y:S02]  /*07d0*/  HMMA.16816.F32 R20, R20, R26, R12 ;  /* 0x0000001a1414723c */ /* 0x001fe4000000180c */
[----:B------:R-:W2:Y:S04]  /*07e0*/  LDG.E R26, desc[UR12][R4.64+0xe010] ;  /* 0x00e0100c041a7981 */ /* 0x000ea8000c1e1900 */
[----:B------:R-:W4:Y:S04]  /*07f0*/  LDG.E R27, desc[UR12][R4.64+0xf010] ;  /* 0x00f0100c041b7981 */ /* 0x000f28000c1e1900 */
[----:B------:R0:W-:Y:S04]  /*0800*/  MOVM.16.MT88 R12, R25 ;  /* 0x00000000190c723a */ /* 0x0001e80000000000 */
[----:B------:R1:W5:Y:S04]  /*0810*/  MOVM.16.MT88 R13, R24 ;  /* 0x00000000180d723a */ /* 0x0003680000000000 */
[----:B------:R-:W3:Y:S04]  /*0820*/  LDG.E R14, desc[UR12][R2.64+0x110] ;  /* 0x0001100c020e7981 */ /* 0x000ee8000c1e1900 */
[----:B------:R-:W3:Y:S04]  /*0830*/  LDG.E R15, desc[UR12][R2.64+0x1110] ;  /* 0x0011100c020f7981 */ /* 0x000ee8000c1e1900 */
[----:B0-----:R-:W3:Y:S04]  /*0840*/  LDG.E R25, desc[UR12][R4.64+0x12000] ;  /* 0x0120000c04197981 */ /* 0x001ee8000c1e1900 */
[----:B-1----:R-:W3:Y:S01]  /*0850*/  LDG.E R24, desc[UR12][R4.64+0x13000] ;  /* 0x0130000c04187981 */ /* 0x002ee2000c1e1900 */
[C---:B-----5:R-:W-:Y:S03]  /*0860*/  HMMA.16816.F32 R8, R16.reuse, R12, R8 ;  /* 0x0000000c1008723c */ /* 0x060fe60000001808 */
[----:B------:R-:W5:Y:S04]  /*0870*/  LDG.E R12, desc[UR12][R2.64+0x100] ;  /* 0x0001000c020c7981 */ /* 0x000f68000c1e1900 */
[----:B------:R-:W5:Y:S04]  /*0880*/  LDG.E R13, desc[UR12][R2.64+0x1100] ;  /* 0x0011000c020d7981 */ /* 0x000f68000c1e1900 */
[----:B--2---:R-:W-:Y:S04]  /*0890*/  MOVM.16.MT88 R26, R26 ;  /* 0x000000001a1a723a */ /* 0x004fe80000000000 */
[----:B----4-:R-:W0:Y:S02]  /*08a0*/  MOVM.16.MT88 R27, R27 ;  /* 0x000000001b1b723a */ /* 0x010e240000000000 */
[----:B0-----:R-:W-:Y:S02]  /*08b0*/  HMMA.16816.F32 R20, R16, R26, R20 ;  /* 0x0000001a1014723c */ /* 0x001fe40000001814 */
[----:B------:R-:W2:Y:S04]  /*08c0*/  LDG.E R26, desc[UR12][R4.64+0x10010] ;  /* 0x0100100c041a7981 */ /* 0x000ea8000c1e1900 */
[----:B------:R0:W-:Y:S04]  /*08d0*/  MOVM.16.MT88 R16, R29 ;  /* 0x000000001d10723a */ /* 0x0001e80000000000 */
[----:B------:R1:W5:Y:S04]  /*08e0*/  MOVM.16.MT88 R17, R0 ;  /* 0x000000000011723a */ /* 0x0003680000000000 */
[----:B------:R-:W4:Y:S04]  /*08f0*/  LDG.E R18, desc[UR12][R2.64+0x130] ;  /* 0x0001300c02127981 */ /* 0x000f28000c1e1900 */
[----:B------:R-:W4:Y:S04]  /*0900*/  LDG.E R19, desc[UR12][R2.64+0x1130] ;  /* 0x0011300c02137981 */ /* 0x000f28000c1e1900 */
[----:B---3--:R3:W-:Y:S04]  /*0910*/  MOVM.16.MT88 R27, R28 ;  /* 0x000000001c1b723a */ /* 0x0087e80000000000 */
[----:B0-----:R-:W4:Y:S04]  /*0920*/  LDG.E R29, desc[UR12][R4.64+0x14000] ;  /* 0x0140000c041d7981 */ /* 0x001f28000c1e1900 */
[----:B-1----:R-:W4:Y:S01]  /*0930*/  LDG.E R0, desc[UR12][R4.64+0x15000] ;  /* 0x0150000c04007981 */ /* 0x002f22000c1e1900 */
[C---:B-----5:R-:W-:Y:S03]  /*0940*/  HMMA.16816.F32 R8, R12.reuse, R16, R8 ;  /* 0x000000100c08723c */ /* 0x060fe60000001808 */
[----:B------:R-:W4:Y:S04]  /*0950*/  LDG.E R16, desc[UR12][R2.64+0x120] ;  /* 0x0001200c02107981 */ /* 0x000f28000c1e1900 */
[----:B------:R-:W4:Y:S04]  /*0960*/  LDG.E R17, desc[UR12][R2.64+0x1120] ;  /* 0x0011200c02117981 */ /* 0x000f28000c1e1900 */
[----:B---3--:R-:W3:Y:S04]  /*0970*/  LDG.E R28, desc[UR12][R4.64+0x15010] ;  /* 0x0150100c041c7981 */ /* 0x008ee8000c1e1900 */
[----:B--2---:R-:W0:Y:S02]  /*0980*/  MOVM.16.MT88 R26, R26 ;  /* 0x000000001a1a723a */ /* 0x004e240000000000 */
[----:B0-----:R-:W-:Y:S02]  /*0990*/  HMMA.16816.F32 R20, R12, R26, R20 ;  /* 0x0000001a0c14723c */ /* 0x001fe40000001814 */
[----:B------:R-:W2:Y:S04]  /*09a0*/  LDG.E R26, desc[UR12][R4.64+0x12010] ;  /* 0x0120100c041a7981 */ /* 0x000ea8000c1e1900 */
[----:B------:R-:W5:Y:S04]  /*09b0*/  LDG.E R27, desc[UR12][R4.64+0x13010] ;  /* 0x0130100c041b7981 */ /* 0x000f68000c1e1900 */
[----:B------:R0:W-:Y:S04]  /*09c0*/  MOVM.16.MT88 R12, R25 ;  /* 0x00000000190c723a */ /* 0x0001e80000000000 */
[----:B------:R1:W4:Y:S04]  /*09d0*/  MOVM.16.MT88 R13, R24 ;  /* 0x00000000180d723a */ /* 0x0003280000000000 */
[----:B------:R-:W3:Y:S04]  /*09e0*/  LDG.E R14, desc[UR12][R2.64+0x150] ;  /* 0x0001500c020e7981 */ /* 0x000ee8000c1e1900 */
[----:B------:R-:W3:Y:S04]  /*09f0*/  LDG.E R15, desc[UR12][R2.64+0x1150] ;  /* 0x0011500c020f7981 */ /* 0x000ee8000c1e1900 */
[----:B0-----:R-:W3:Y:S04]  /*0a00*/  LDG.E R25, desc[UR12][R4.64+0x16000] ;  /* 0x0160000c04197981 */ /* 0x001ee8000c1e1900 */
[----:B-1----:R-:W3:Y:S01]  /*0a10*/  LDG.E R24, desc[UR12][R4.64+0x17000] ;  /* 0x0170000c04187981 */ /* 0x002ee2000c1e1900 */
[C---:B----4-:R-:W-:Y:S03]  /*0a20*/  HMMA.16816.F32 R8, R16.reuse, R12, R8 ;  /* 0x0000000c1008723c */ /* 0x050fe60000001808 */
[----:B------:R-:W4:Y:S04]  /*0a30*/  LDG.E R12, desc[UR12][R2.64+0x140] ;  /* 0x0001400c020c7981 */ /* 0x000f28000c1e1900 */
[----:B------:R-:W4:Y:S04]  /*0a40*/  LDG.E R13, desc[UR12][R2.64+0x1140] ;  /* 0x0011400c020d7981 */ /* 0x000f28000c1e1900 */
[----:B--2---:R-:W-:Y:S04]  /*0a50*/  MOVM.16.MT88 R26, R26 ;  /* 0x000000001a1a723a */ /* 0x004fe80000000000 */
[----:B-----5:R-:W0:Y:S02]  /*0a60*/  MOVM.16.MT88 R27, R27 ;  /* 0x000000001b1b723a */ /* 0x020e240000000000 */
[----:B0-----:R-:W-:Y:S02]  /*0a70*/  HMMA.16816.F32 R20, R16, R26, R20 ;  /* 0x0000001a1014723c */ /* 0x001fe40000001814 */
[----:B------:R-:W2:Y:S04]  /*0a80*/  LDG.E R26, desc[UR12][R4.64+0x14010] ;  /* 0x0140100c041a7981 */ /* 0x000ea8000c1e1900 */
[----:B------:R0:W-:Y:S04]  /*0a90*/  MOVM.16.MT88 R16, R29 ;  /* 0x000000001d10723a */ /* 0x0001e80000000000 */
[----:B------:R1:W4:Y:S04]  /*0aa0*/  MOVM.16.MT88 R17, R0 ;  /* 0x000000000011723a */ /* 0x0003280000000000 */
[----:B------:R-:W5:Y:S04]  /*0ab0*/  LDG.E R18, desc[UR12][R2.64+0x170] ;  /* 0x0001700c02127981 */ /* 0x000f68000c1e1900 */
[----:B------:R-:W5:Y:S04]  /*0ac0*/  LDG.E R19, desc[UR12][R2.64+0x1170] ;  /* 0x0011700c02137981 */ /* 0x000f68000c1e1900 */
[----:B---3--:R3:W-:Y:S04]  /*0ad0*/  MOVM.16.MT88 R27, R28 ;  /* 0x000000001c1b723a */ /* 0x0087e80000000000 */
[----:B0-----:R-:W5:Y:S04]  /*0ae0*/  LDG.E R29, desc[UR12][R4.64+0x18000] ;  /* 0x0180000c041d7981 */ /* 0x001f68000c1e1900 */
[----:B-1----:R-:W5:Y:S01]  /*0af0*/  LDG.E R0, desc[UR12][R4.64+0x19000] ;  /* 0x0190000c04007981 */ /* 0x002f62000c1e1900 */
[C---:B----4-:R-:W-:Y:S03]  /*0b00*/  HMMA.16816.F32 R8, R12.reuse, R16, R8 ;  /* 0x000000100c08723c */ /* 0x050fe60000001808 */
[----:B------:R-:W5:Y:S04]  /*0b10*/  LDG.E R16, desc[UR12][R2.64+0x160] ;  /* 0x0001600c02107981 */ /* 0x000f68000c1e1900 */
[----:B------:R-:W5:Y:S04]  /*0b20*/  LDG.E R17, desc[UR12][R2.64+0x1160] ;  /* 0x0011600c02117981 */ /* 0x000f68000c1e1900 */
[----:B---3--:R-:W3:Y:S04]  /*0b30*/  LDG.E R28, desc[UR12][R4.64+0x19010] ;  /* 0x0190100c041c7981 */ /* 0x008ee8000c1e1900 */
        /* <DEDUP_REMOVED lines=17> */
[----:B------:R-:W-:Y:S04]  /*0c50*/  MOVM.16.MT88 R16, R29 ;  /* 0x000000001d10723a */ /* 0x000fe80000000000 */
[----:B------:R0:W5:Y:S04]  /*0c60*/  MOVM.16.MT88 R17, R0 ;  /* 0x000000000011723a */ /* 0x0001680000000000 */
[----:B------:R-:W4:Y:S04]  /*0c70*/  LDG.E R18, desc[UR12][R2.64+0x1b0] ;  /* 0x0001b00c02127981 */ /* 0x000f28000c1e1900 */
[----:B------:R-:W4:Y:S04]  /*0c80*/  LDG.E R19, desc[UR12][R2.64+0x11b0] ;  /* 0x0011b00c02137981 */ /* 0x000f28000c1e1900 */
[----:B---3--:R1:W-:Y:S04]  /*0c90*/  MOVM.16.MT88 R27, R28 ;  /* 0x000000001c1b723a */ /* 0x0083e80000000000 */
[----:B0-----:R-:W3:Y:S04]  /*0ca0*/  LDG.E R0, desc[UR12][R4.64+0x1c000] ;  /* 0x01c0000c04007981 */ /* 0x001ee8000c1e1900 */
[----:B------:R-:W3:Y:S01]  /*0cb0*/  LDG.E R29, desc[UR12][R4.64+0x1d000] ;  /* 0x01d0000c041d7981 */ /* 0x000ee2000c1e1900 */
[C---:B-----5:R-:W-:Y:S03]  /*0cc0*/  HMMA.16816.F32 R8, R12.reuse, R16, R8 ;  /* 0x000000100c08723c */ /* 0x060fe60000001808 */
[----:B------:R-:W4:Y:S04]  /*0cd0*/  LDG.E R16, desc[UR12][R2.64+0x1a0] ;  /* 0x0001a00c02107981 */ /* 0x000f28000c1e1900 */
[----:B------:R-:W4:Y:S04]  /*0ce0*/  LDG.E R17, desc[UR12][R2.64+0x11a0] ;  /* 0x0011a00c02117981 */ /* 0x000f28000c1e1900 */
[----:B-1----:R-:W5:Y:S04]  /*0cf0*/  LDG.E R28, desc[UR12][R4.64+0x1c010] ;  /* 0x01c0100c041c7981 */ /* 0x002f68000c1e1900 */
[----:B--2---:R-:W0:Y:S02]  /*0d00*/  MOVM.16.MT88 R26, R26 ;  /* 0x000000001a1a723a */ /* 0x004e240000000000 */
[----:B0-----:R-:W-:Y:S02]  /*0d10*/  HMMA.16816.F32 R20, R12, R26, R20 ;  /* 0x0000001a0c14723c */ /* 0x001fe40000001814 */
[----:B------:R-:W2:Y:S04]  /*0d20*/  LDG.E R26, desc[UR12][R4.64+0x1a010] ;  /* 0x01a0100c041a7981 */ /* 0x000ea8000c1e1900 */
[----:B------:R-:W3:Y:S04]  /*0d30*/  LDG.E R27, desc[UR12][R4.64+0x1b010] ;  /* 0x01b0100c041b7981 */ /* 0x000ee8000c1e1900 */
[----:B------:R-:W-:Y:S04]  /*0d40*/  MOVM.16.MT88 R12, R25 ;  /* 0x00000000190c723a */ /* 0x000fe80000000000 */
[----:B------:R0:W4:Y:S04]  /*0d50*/  MOVM.16.MT88 R13, R24 ;  /* 0x00000000180d723a */ /* 0x0001280000000000 */
[----:B------:R-:W5:Y:S04]  /*0d60*/  LDG.E R14, desc[UR12][R2.64+0x1d0] ;  /* 0x0001d00c020e7981 */ /* 0x000f68000c1e1900 */
[----:B------:R-:W5:Y:S04]  /*0d70*/  LDG.E R15, desc[UR12][R2.64+0x11d0] ;  /* 0x0011d00c020f7981 */ /* 0x000f68000c1e1900 */
[----:B0-----:R-:W5:Y:S04]  /*0d80*/  LDG.E R24, desc[UR12][R4.64+0x1f000] ;  /* 0x01f0000c04187981 */ /* 0x001f68000c1e1900 */
[----:B------:R-:W5:Y:S01]  /*0d90*/  LDG.E R25, desc[UR12][R4.64+0x1e010] ;  /* 0x01e0100c04197981 */ /* 0x000f62000c1e1900 */
[C---:B----4-:R-:W-:Y:S03]  /*0da0*/  HMMA.16816.F32 R8, R16.reuse, R12, R8 ;  /* 0x0000000c1008723c */ /* 0x050fe60000001808 */
[----:B------:R-:W5:Y:S04]  /*0db0*/  LDG.E R12, desc[UR12][R2.64+0x1c0] ;  /* 0x0001c00c020c7981 */ /* 0x000f68000c1e1900 */
[----:B------:R-:W5:Y:S04]  /*0dc0*/  LDG.E R13, desc[UR12][R2.64+0x11c0] ;  /* 0x0011c00c020d7981 */ /* 0x000f68000c1e1900 */
[----:B--2---:R-:W-:Y:S04]  /*0dd0*/  MOVM.16.MT88 R26, R26 ;  /* 0x000000001a1a723a */ /* 0x004fe80000000000 */
[----:B---3--:R-:W0:Y:S02]  /*0de0*/  MOVM.16.MT88 R27, R27 ;  /* 0x000000001b1b723a */ /* 0x008e240000000000 */
[----:B0-----:R-:W-:Y:S02]  /*0df0*/  HMMA.16816.F32 R20, R16, R26, R20 ;  /* 0x0000001a1014723c */ /* 0x001fe40000001814 */
[----:B------:R-:W2:Y:S04]  /*0e00*/  LDG.E R26, desc[UR12][R4.64+0x1d010] ;  /* 0x01d0100c041a7981 */ /* 0x000ea8000c1e1900 */
[----:B------:R0:W-:Y:S04]  /*0e10*/  MOVM.16.MT88 R16, R0 ;  /* 0x000000000010723a */ /* 0x0001e80000000000 */
[----:B------:R-:W5:Y:S04]  /*0e20*/  MOVM.16.MT88 R17, R29 ;  /* 0x000000001d11723a */ /* 0x000f680000000000 */
[----:B0-----:R-:W3:Y:S04]  /*0e30*/  LDG.E R0, desc[UR12][R4.64+0x1e000] ;  /* 0x01e0000c04007981 */ /* 0x001ee8000c1e1900 */
[----:B------:R0:W4:Y:S04]  /*0e40*/  LDG.E R27, desc[UR12][R4.64+0x1f010] ;  /* 0x01f0100c041b7981 */ /* 0x000128000c1e1900 */
[----:B------:R-:W4:Y:S04]  /*0e50*/  LDG.E R18, desc[UR12][R2.64+0x1f0] ;  /* 0x0001f00c02127981 */ /* 0x000f28000c1e1900 */
[----:B------:R-:W4:Y:S01]  /*0e60*/  LDG.E R19, desc[UR12][R2.64+0x11f0] ;  /* 0x0011f00c02137981 */ /* 0x000f22000c1e1900 */
[----:B-----5:R-:W-:Y:S03]  /*0e70*/  HMMA.16816.F32 R8, R12, R16, R8 ;  /* 0x000000100c08723c */ /* 0x020fe60000001808 */
[----:B------:R-:W5:Y:S04]  /*0e80*/  LDG.E R16, desc[UR12][R2.64+0x1e0] ;  /* 0x0001e00c02107981 */ /* 0x000f68000c1e1900 */
[----:B------:R1:W5:Y:S04]  /*0e90*/  LDG.E R17, desc[UR12][R2.64+0x11e0] ;  /* 0x0011e00c02117981 */ /* 0x000368000c1e1900 */
[----:B------:R-:W-:Y:S04]  /*0ea0*/  MOVM.16.MT88 R28, R28 ;  /* 0x000000001c1c723a */ /* 0x000fe80000000000 */
[----:B0-----:R-:W-:Y:S01]  /*0eb0*/  MOVM.16.MT88 R5, R24 ;  /* 0x000000001805723a */ /* 0x001fe20000000000 */
[----:B------:R-:W-:-:S04]  /*0ec0*/  UIADD3 UR6, UPT, UPT, UR6, UR7, URZ ;  /* 0x0000000706067290 */ /* 0x000fc8000fffe0ff */
[----:B------:R-:W-:-:S06]  /*0ed0*/  UIMAD.WIDE.U32 UR4, UR6, 0x4, UR4 ;  /* 0x00000004060478a5 */ /* 0x000fcc000f8e0004 */
[----:B-1----:R-:W-:-:S04]  /*0ee0*/  LEA R2, P0, R6, UR4, 0x3 ;  /* 0x0000000406027c11 */ /* 0x002fc8000f8018ff */
[----:B------:R-:W-:Y:S01]  /*0ef0*/  LEA.HI.X R3, R6, UR5, R7, 0x3, P0 ;  /* 0x0000000506037c11 */ /* 0x000fe200080f1c07 */
[----:B--2---:R-:W0:Y:S04]  /*0f00*/  MOVM.16.MT88 R29, R26 ;  /* 0x000000001a1d723a */ /* 0x004e280000000000 */
[----:B------:R-:W-:Y:S04]  /*0f10*/  MOVM.16.MT88 R26, R25 ;  /* 0x00000000191a723a */ /* 0x000fe80000000000 */
[----:B---3--:R-:W5:Y:S04]  /*0f20*/  MOVM.16.MT88 R4, R0 ;  /* 0x000000000004723a */ /* 0x008f680000000000 */
[----:B----4-:R-:W1:Y:S01]  /*0f30*/  MOVM.16.MT88 R27, R27 ;  /* 0x000000001b1b723a */ /* 0x010e620000000000 */
[----:B0-----:R-:W-:Y:S08]  /*0f40*/  HMMA.16816.F32 R20, R12, R28, R20 ;  /* 0x0000001c0c14723c */ /* 0x001ff00000001814 */
[----:B-----5:R-:W-:-:S12]  /*0f50*/  HMMA.16816.F32 R8, R16, R4, R8 ;  /* 0x000000041008723c */ /* 0x020fd80000001808 */
[----:B-1----:R-:W-:Y:S07]  /*0f60*/  HMMA.16816.F32 R20, R16, R26, R20 ;  /* 0x0000001a1014723c */ /* 0x002fee0000001814 */
[----:B------:R-:W-:Y:S04]  /*0f70*/  STG.E.64 desc[UR12][R2.64], R8 ;  /* 0x0000000802007986 */ /* 0x000fe8000c101b0c */
[----:B------:R-:W-:Y:S08]  /*0f80*/  STG.E.64 desc[UR12][R2.64+0x2000], R10 ;  /* 0x0020000a02007986 */ /* 0x000ff0000c101b0c */
[----:B------:R-:W-:Y:S04]  /*0f90*/  STG.E.64 desc[UR12][R2.64+0x20], R20 ;  /* 0x0000201402007986 */ /* 0x000fe8000c101b0c */
[----:B------:R-:W-:Y:S01]  /*0fa0*/  STG.E.64 desc[UR12][R2.64+0x2020], R22 ;  /* 0x0020201602007986 */ /* 0x000fe2000c101b0c */
[----:B------:R-:W-:Y:S05]  /*0fb0*/  EXIT ;  /* 0x000000000000794d */ /* 0x000fea0003800000 */
.L_x_0:
[----:B------:R-:W-:-:S00]  /*0fc0*/  BRA `(.L_x_0) ;  /* 0xfffffffc00fc7947 */ /* 0x000fc0000383ffff */
[----:B------:R-:W-:-:S00]  /*0fd0*/  NOP ;  /* 0x0000000000007918 */ /* 0x000fc00000000000 */
        /* <DEDUP_REMOVED lines=10> */
.L_x_1:


//--------------------- .nv.shared.reserved.0     --------------------------
	.section	.nv.shared.reserved.0,"aw",@nobits
	.weak		__nv_reservedSMEM_offset_0_alias
	.size		__nv_reservedSMEM_offset_0_alias, 0, 64
	.other		__nv_reservedSMEM_offset_0_alias,@"STO_CUDA_RESERVED_SHARED STV_DEFAULT"
__nv_reservedSMEM_offset_0_alias:
	.zero		0
	.zero		64


//--------------------- .nv.constant0._Z16wmma_gemm_kernelP6__halfS0_Pf --------------------------
	.section	.nv.constant0._Z16wmma_gemm_kernelP6__halfS0_Pf,"a",@progbits
	.sectionflags	@""
	.align	4
.nv.constant0._Z16wmma_gemm_kernelP6__halfS0_Pf:
	.zero		920


//--------------------- SYMBOLS --------------------------

	.type		.nv.reservedSmem.offset0,@object
	.size		.nv.reservedSmem.offset0,0x4
